//
// Generated by NVIDIA NVVM Compiler
//
// Compiler Build ID: CL-36424714
// Cuda compilation tools, release 13.0, V13.0.88
// Based on NVVM 20.0.0
//

.version 9.0
.target sm_100
.address_size 64

	// .globl	_Z7diffusePfS_S_S_

.visible .entry _Z7diffusePfS_S_S_(
	.param .u64 .ptr .align 1 _Z7diffusePfS_S_S__param_0,
	.param .u64 .ptr .align 1 _Z7diffusePfS_S_S__param_1,
	.param .u64 .ptr .align 1 _Z7diffusePfS_S_S__param_2,
	.param .u64 .ptr .align 1 _Z7diffusePfS_S_S__param_3
)
{
	.reg .pred 	%p<2>;
	.reg .b32 	%r<15>;
	.reg .b32 	%f<23>;
	.reg .b64 	%rd<14>;

	ld.param.u64 	%rd1, [_Z7diffusePfS_S_S__param_0];
	ld.param.u64 	%rd2, [_Z7diffusePfS_S_S__param_1];
	ld.param.u64 	%rd3, [_Z7diffusePfS_S_S__param_2];
	ld.param.u64 	%rd4, [_Z7diffusePfS_S_S__param_3];
	mov.u32 	%r2, %ctaid.x;
	mov.u32 	%r3, %ntid.x;
	mov.u32 	%r4, %tid.x;
	mad.lo.s32 	%r5, %r2, %r3, %r4;
	mov.u32 	%r6, %ctaid.y;
	mov.u32 	%r7, %ntid.y;
	mov.u32 	%r8, %tid.y;
	mad.lo.s32 	%r9, %r6, %r7, %r8;
	shl.b32 	%r11, %r9, 11;
	add.s32 	%r1, %r11, %r5;
	add.s32 	%r12, %r5, -1;
	add.s32 	%r13, %r9, -1;
	max.u32 	%r14, %r12, %r13;
	setp.gt.u32 	%p1, %r14, 2045;
	@%p1 bra 	$L__BB0_2;
	cvta.to.global.u64 	%rd5, %rd1;
	cvta.to.global.u64 	%rd6, %rd3;
	cvta.to.global.u64 	%rd7, %rd2;
	cvta.to.global.u64 	%rd8, %rd4;
	mul.wide.u32 	%rd9, %r1, 4;
	add.s64 	%rd10, %rd5, %rd9;
	ld.global.f32 	%f1, [%rd10];
	ld.global.f32 	%f2, [%rd10+-4];
	ld.global.f32 	%f3, [%rd10+4];
	add.f32 	%f4, %f2, %f3;
	ld.global.f32 	%f5, [%rd10+-8192];
	add.f32 	%f6, %f4, %f5;
	ld.global.f32 	%f7, [%rd10+8192];
	add.f32 	%f8, %f6, %f7;
	mul.f32 	%f9, %f1, 0f40800000;
	sub.f32 	%f10, %f8, %f9;
	fma.rn.f32 	%f11, %f10, 0f3727C5AC, %f1;
	add.s64 	%rd11, %rd6, %rd9;
	st.global.f32 	[%rd11], %f11;
	add.s64 	%rd12, %rd7, %rd9;
	ld.global.f32 	%f12, [%rd12];
	ld.global.f32 	%f13, [%rd12+-4];
	ld.global.f32 	%f14, [%rd12+4];
	add.f32 	%f15, %f13, %f14;
	ld.global.f32 	%f16, [%rd12+-8192];
	add.f32 	%f17, %f15, %f16;
	ld.global.f32 	%f18, [%rd12+8192];
	add.f32 	%f19, %f17, %f18;
	mul.f32 	%f20, %f12, 0f40800000;
	sub.f32 	%f21, %f19, %f20;
	fma.rn.f32 	%f22, %f21, 0f3727C5AC, %f12;
	add.s64 	%rd13, %rd8, %rd9;
	st.global.f32 	[%rd13], %f22;
$L__BB0_2:
	ret;

}
	// .globl	_Z6advectPfS_S_S_
.visible .entry _Z6advectPfS_S_S_(
	.param .u64 .ptr .align 1 _Z6advectPfS_S_S__param_0,
	.param .u64 .ptr .align 1 _Z6advectPfS_S_S__param_1,
	.param .u64 .ptr .align 1 _Z6advectPfS_S_S__param_2,
	.param .u64 .ptr .align 1 _Z6advectPfS_S_S__param_3
)
{
	.reg .pred 	%p<2>;
	.reg .b32 	%r<20>;
	.reg .b32 	%f<17>;
	.reg .b64 	%rd<23>;

	ld.param.u64 	%rd1, [_Z6advectPfS_S_S__param_0];
	ld.param.u64 	%rd2, [_Z6advectPfS_S_S__param_1];
	ld.param.u64 	%rd3, [_Z6advectPfS_S_S__param_2];
	ld.param.u64 	%rd4, [_Z6advectPfS_S_S__param_3];
	mov.u32 	%r3, %ctaid.x;
	mov.u32 	%r4, %ntid.x;
	mov.u32 	%r5, %tid.x;
	mad.lo.s32 	%r1, %r3, %r4, %r5;
	mov.u32 	%r6, %ctaid.y;
	mov.u32 	%r7, %ntid.y;
	mov.u32 	%r8, %tid.y;
	mad.lo.s32 	%r9, %r6, %r7, %r8;
	add.s32 	%r10, %r1, -1;
	add.s32 	%r11, %r9, -1;
	max.u32 	%r12, %r10, %r11;
	setp.gt.u32 	%p1, %r12, 2045;
	@%p1 bra 	$L__BB1_2;
	cvta.to.global.u64 	%rd5, %rd1;
	cvta.to.global.u64 	%rd6, %rd2;
	cvta.to.global.u64 	%rd7, %rd3;
	cvta.to.global.u64 	%rd8, %rd4;
	cvt.rn.f32.u32 	%f1, %r1;
	shl.b32 	%r13, %r9, 11;
	add.s32 	%r14, %r13, %r1;
	mul.wide.u32 	%rd9, %r14, 4;
	add.s64 	%rd10, %rd5, %rd9;
	ld.global.f32 	%f2, [%rd10];
	mul.f32 	%f3, %f2, 0f3DCCCCCD;
	sub.f32 	%f4, %f1, %f3;
	cvt.rn.f32.u32 	%f5, %r9;
	add.s64 	%rd11, %rd6, %rd9;
	ld.global.f32 	%f6, [%rd11];
	mul.f32 	%f7, %f6, 0f3DCCCCCD;
	sub.f32 	%f8, %f5, %f7;
	cvt.rzi.s32.f32 	%r15, %f4;
	cvt.rzi.s32.f32 	%r16, %f8;
	shl.b32 	%r17, %r16, 11;
	add.s32 	%r18, %r17, %r15;
	mul.wide.s32 	%rd12, %r18, 4;
	add.s64 	%rd13, %rd5, %rd12;
	ld.global.f32 	%f9, [%rd13];
	add.s32 	%r19, %r17, 2048;
	cvt.s64.s32 	%rd14, %r19;
	cvt.s64.s32 	%rd15, %r15;
	add.s64 	%rd16, %rd14, %rd15;
	shl.b64 	%rd17, %rd16, 2;
	add.s64 	%rd18, %rd5, %rd17;
	ld.global.f32 	%f10, [%rd18+4];
	add.f32 	%f11, %f9, %f10;
	mul.f32 	%f12, %f11, 0f3F000000;
	add.s64 	%rd19, %rd7, %rd9;
	st.global.f32 	[%rd19], %f12;
	add.s64 	%rd20, %rd6, %rd12;
	ld.global.f32 	%f13, [%rd20];
	add.s64 	%rd21, %rd6, %rd17;
	ld.global.f32 	%f14, [%rd21+4];
	add.f32 	%f15, %f13, %f14;
	mul.f32 	%f16, %f15, 0f3F000000;
	add.s64 	%rd22, %rd8, %rd9;
	st.global.f32 	[%rd22], %f16;
$L__BB1_2:
	ret;

}


// ===== COMPILED SASS (sm_100) =====

	.target	sm_100

	.elftype	@"ET_EXEC"


//--------------------- .note.nv.tkinfo           --------------------------
	.section	.note.nv.tkinfo,"",@"SHT_NOTE"
	.sectionflags	@"SHF_NOTE_NV_TKINFO"
	.tkinfo
        /*0018*/ 	.word	0x00000002
        /*0030*/ 	.string	""
        /*0030*/ 	.string	"ptxas"
        /*0030*/ 	.string	"Cuda compilation tools, release 13.0, V13.0.88"
        /*0030*/ 	.string	"Build cuda_13.0.r13.0/compiler.36424714_0"
        /*0030*/ 	.string	"-arch sm_100 -m 64 "



//--------------------- .note.nv.cuinfo           --------------------------
	.section	.note.nv.cuinfo,"",@"SHT_NOTE"
	.sectionflags	@"SHF_NOTE_NV_CUINFO"
        /*0018*/ 	.short	0x0002
        /*001a*/ 	.short	0x0064
        /*001c*/ 	.short	0x0082
	.zero		2


//--------------------- .nv.info                  --------------------------
	.section	.nv.info,"",@"SHT_CUDA_INFO"
	.align	4


	//----- nvinfo : EIATTR_REGCOUNT
	.align		4
        /*0000*/ 	.byte	0x04, 0x2f
        /*0002*/ 	.short	(.L_1 - .L_0)
	.align		4
.L_0:
        /*0004*/ 	.word	index@(_Z7diffusePfS_S_S_)
        /*0008*/ 	.word	0x00000012


	//----- nvinfo : EIATTR_FRAME_SIZE
	.align		4
.L_1:
        /*000c*/ 	.byte	0x04, 0x11
        /*000e*/ 	.short	(.L_3 - .L_2)
	.align		4
.L_2:
        /*0010*/ 	.word	index@(_Z7diffusePfS_S_S_)
        /*0014*/ 	.word	0x00000000


	//----- nvinfo : EIATTR_REGCOUNT
	.align		4
.L_3:
        /*0018*/ 	.byte	0x04, 0x2f
        /*001a*/ 	.short	(.L_5 - .L_4)
	.align		4
.L_4:
        /*001c*/ 	.word	index@(_Z6advectPfS_S_S_)
        /*0020*/ 	.word	0x00000014


	//----- nvinfo : EIATTR_FRAME_SIZE
	.align		4
.L_5:
        /*0024*/ 	.byte	0x04, 0x11
        /*0026*/ 	.short	(.L_7 - .L_6)
	.align		4
.L_6:
        /*0028*/ 	.word	index@(_Z6advectPfS_S_S_)
        /*002c*/ 	.word	0x00000000


	//----- nvinfo : EIATTR_MIN_STACK_SIZE
	.align		4
.L_7:
        /*0030*/ 	.byte	0x04, 0x12
        /*0032*/ 	.short	(.L_9 - .L_8)
	.align		4
.L_8:
        /*0034*/ 	.word	index@(_Z6advectPfS_S_S_)
        /*0038*/ 	.word	0x00000000


	//----- nvinfo : EIATTR_MIN_STACK_SIZE
	.align		4
.L_9:
        /*003c*/ 	.byte	0x04, 0x12
        /*003e*/ 	.short	(.L_11 - .L_10)
	.align		4
.L_10:
        /*0040*/ 	.word	index@(_Z7diffusePfS_S_S_)
        /*0044*/ 	.word	0x00000000
.L_11:


//--------------------- .nv.compat                --------------------------
	.section	.nv.compat,"",@"SHT_CUDA_COMPAT_INFO"
	.align	4
        /*0000*/ 	.byte	0x02, 0x09, 0x00, 0x00, 0x02, 0x02, 0x01, 0x00, 0x02, 0x05, 0x05, 0x00, 0x03, 0x07, 0x01, 0x01
        /*0010*/ 	.byte	0x02, 0x03, 0x00, 0x00, 0x02, 0x06, 0x01, 0x00, 0x04, 0x0b, 0x08, 0x00, 0x09, 0x00, 0x00, 0x00
        /*0020*/ 	.byte	0x00, 0x00, 0x00, 0x00


//--------------------- .nv.info._Z6advectPfS_S_S_ --------------------------
	.section	.nv.info._Z6advectPfS_S_S_,"",@"SHT_CUDA_INFO"
	.sectionflags	@""
	.align	4


	//----- nvinfo : EIATTR_CUDA_API_VERSION
	.align		4
        /*0000*/ 	.byte	0x04, 0x37
        /*0002*/ 	.short	(.L_13 - .L_12)
.L_12:
        /*0004*/ 	.word	0x00000082


	//----- nvinfo : EIATTR_KPARAM_INFO
	.align		4
.L_13:
        /*0008*/ 	.byte	0x04, 0x17
        /*000a*/ 	.short	(.L_15 - .L_14)
.L_14:
        /*000c*/ 	.word	0x00000000
        /*0010*/ 	.short	0x0003
        /*0012*/ 	.short	0x0018
        /*0014*/ 	.byte	0x00, 0xf5, 0x21, 0x00


	//----- nvinfo : EIATTR_KPARAM_INFO
	.align		4
.L_15:
        /*0018*/ 	.byte	0x04, 0x17
        /*001a*/ 	.short	(.L_17 - .L_16)
.L_16:
        /*001c*/ 	.word	0x00000000
        /*0020*/ 	.short	0x0002
        /*0022*/ 	.short	0x0010
        /*0024*/ 	.byte	0x00, 0xf5, 0x21, 0x00


	//----- nvinfo : EIATTR_KPARAM_INFO
	.align		4
.L_17:
        /*0028*/ 	.byte	0x04, 0x17
        /*002a*/ 	.short	(.L_19 - .L_18)
.L_18:
        /*002c*/ 	.word	0x00000000
        /*0030*/ 	.short	0x0001
        /*0032*/ 	.short	0x0008
        /*0034*/ 	.byte	0x00, 0xf5, 0x21, 0x00


	//----- nvinfo : EIATTR_KPARAM_INFO
	.align		4
.L_19:
        /*0038*/ 	.byte	0x04, 0x17
        /*003a*/ 	.short	(.L_21 - .L_20)
.L_20:
        /*003c*/ 	.word	0x00000000
        /*0040*/ 	.short	0x0000
        /*0042*/ 	.short	0x0000
        /*0044*/ 	.byte	0x00, 0xf5, 0x21, 0x00


	//----- nvinfo : EIATTR_SPARSE_MMA_MASK
	.align		4
.L_21:
        /*0048*/ 	.byte	0x03, 0x50
        /*004a*/ 	.short	0x0000


	//----- nvinfo : EIATTR_MAXREG_COUNT
	.align		4
        /*004c*/ 	.byte	0x03, 0x1b
        /*004e*/ 	.short	0x00ff


	//----- nvinfo : EIATTR_MERCURY_ISA_VERSION
	.align		4
        /*0050*/ 	.byte	0x03, 0x5f
        /*0052*/ 	.short	0x0101


	//----- nvinfo : EIATTR_VRC_CTA_INIT_COUNT
	.align		4
        /*0054*/ 	.byte	0x02, 0x4a
	.zero		1
	.zero		1


	//----- nvinfo : EIATTR_EXIT_INSTR_OFFSETS
	.align		4
        /*0058*/ 	.byte	0x04, 0x1c
        /*005a*/ 	.short	(.L_23 - .L_22)


	//   ....[0]....
.L_22:
        /*005c*/ 	.word	0x000000c0


	//   ....[1]....
        /*0060*/ 	.word	0x00000370


	//----- nvinfo : EIATTR_CBANK_PARAM_SIZE
	.align		4
.L_23:
        /*0064*/ 	.byte	0x03, 0x19
        /*0066*/ 	.short	0x0020


	//----- nvinfo : EIATTR_PARAM_CBANK
	.align		4
        /*0068*/ 	.byte	0x04, 0x0a
        /*006a*/ 	.short	(.L_25 - .L_24)
	.align		4
.L_24:
        /*006c*/ 	.word	index@(.nv.constant0._Z6advectPfS_S_S_)
        /*0070*/ 	.short	0x0380
        /*0072*/ 	.short	0x0020


	//----- nvinfo : EIATTR_SW_WAR
	.align		4
.L_25:
        /*0074*/ 	.byte	0x04, 0x36
        /*0076*/ 	.short	(.L_27 - .L_26)
.L_26:
        /*0078*/ 	.word	0x00000008
.L_27:


//--------------------- .nv.info._Z7diffusePfS_S_S_ --------------------------
	.section	.nv.info._Z7diffusePfS_S_S_,"",@"SHT_CUDA_INFO"
	.sectionflags	@""
	.align	4


	//----- nvinfo : EIATTR_CUDA_API_VERSION
	.align		4
        /*0000*/ 	.byte	0x04, 0x37
        /*0002*/ 	.short	(.L_29 - .L_28)
.L_28:
        /*0004*/ 	.word	0x00000082


	//----- nvinfo : EIATTR_KPARAM_INFO
	.align		4
.L_29:
        /*0008*/ 	.byte	0x04, 0x17
        /*000a*/ 	.short	(.L_31 - .L_30)
.L_30:
        /*000c*/ 	.word	0x00000000
        /*0010*/ 	.short	0x0003
        /*0012*/ 	.short	0x0018
        /*0014*/ 	.byte	0x00, 0xf5, 0x21, 0x00


	//----- nvinfo : EIATTR_KPARAM_INFO
	.align		4
.L_31:
        /*0018*/ 	.byte	0x04, 0x17
        /*001a*/ 	.short	(.L_33 - .L_32)
.L_32:
        /*001c*/ 	.word	0x00000000
        /*0020*/ 	.short	0x0002
        /*0022*/ 	.short	0x0010
        /*0024*/ 	.byte	0x00, 0xf5, 0x21, 0x00


	//----- nvinfo : EIATTR_KPARAM_INFO
	.align		4
.L_33:
        /*0028*/ 	.byte	0x04, 0x17
        /*002a*/ 	.short	(.L_35 - .L_34)
.L_34:
        /*002c*/ 	.word	0x00000000
        /*0030*/ 	.short	0x0001
        /*0032*/ 	.short	0x0008
        /*0034*/ 	.byte	0x00, 0xf5, 0x21, 0x00


	//----- nvinfo : EIATTR_KPARAM_INFO
	.align		4
.L_35:
        /*0038*/ 	.byte	0x04, 0x17
        /*003a*/ 	.short	(.L_37 - .L_36)
.L_36:
        /*003c*/ 	.word	0x00000000
        /*0040*/ 	.short	0x0000
        /*0042*/ 	.short	0x0000
        /*0044*/ 	.byte	0x00, 0xf5, 0x21, 0x00


	//----- nvinfo : EIATTR_SPARSE_MMA_MASK
	.align		4
.L_37:
        /*0048*/ 	.byte	0x03, 0x50
        /*004a*/ 	.short	0x0000


	//----- nvinfo : EIATTR_MAXREG_COUNT
	.align		4
        /*004c*/ 	.byte	0x03, 0x1b
        /*004e*/ 	.short	0x00ff


	//----- nvinfo : EIATTR_MERCURY_ISA_VERSION
	.align		4
        /*0050*/ 	.byte	0x03, 0x5f
        /*0052*/ 	.short	0x0101


	//----- nvinfo : EIATTR_VRC_CTA_INIT_COUNT
	.align		4
        /*0054*/ 	.byte	0x02, 0x4a
	.zero		1
	.zero		1


	//----- nvinfo : EIATTR_EXIT_INSTR_OFFSETS
	.align		4
        /*0058*/ 	.byte	0x04, 0x1c
        /*005a*/ 	.short	(.L_39 - .L_38)


	//   ....[0]....
.L_38:
        /*005c*/ 	.word	0x000000c0


	//   ....[1]....
        /*0060*/ 	.word	0x000002d0


	//----- nvinfo : EIATTR_CBANK_PARAM_SIZE
	.align		4
.L_39:
        /*0064*/ 	.byte	0x03, 0x19
        /*0066*/ 	.short	0x0020


	//----- nvinfo : EIATTR_PARAM_CBANK
	.align		4
        /*0068*/ 	.byte	0x04, 0x0a
        /*006a*/ 	.short	(.L_41 - .L_40)
	.align		4
.L_40:
        /*006c*/ 	.word	index@(.nv.constant0._Z7diffusePfS_S_S_)
        /*0070*/ 	.short	0x0380
        /*0072*/ 	.short	0x0020


	//----- nvinfo : EIATTR_SW_WAR
	.align		4
.L_41:
        /*0074*/ 	.byte	0x04, 0x36
        /*0076*/ 	.short	(.L_43 - .L_42)
.L_42:
        /*0078*/ 	.word	0x00000008
.L_43:


//--------------------- .nv.callgraph             --------------------------
	.section	.nv.callgraph,"",@"SHT_CUDA_CALLGRAPH"
	.align	4
	.sectionentsize	8
	.align		4
        /*0000*/ 	.word	0x00000000
	.align		4
        /*0004*/ 	.word	0xffffffff
	.align		4
        /*0008*/ 	.word	0x00000000
	.align		4
        /*000c*/ 	.word	0xfffffffe
	.align		4
        /*0010*/ 	.word	0x00000000
	.align		4
        /*0014*/ 	.word	0xfffffffd
	.align		4
        /*0018*/ 	.word	0x00000000
	.align		4
        /*001c*/ 	.word	0xfffffffc


//--------------------- .text._Z6advectPfS_S_S_   --------------------------
	.section	.text._Z6advectPfS_S_S_,"ax",@progbits
	.align	128
        .global         _Z6advectPfS_S_S_
        .type           _Z6advectPfS_S_S_,@function
        .size           _Z6advectPfS_S_S_,(.L_x_2 - _Z6advectPfS_S_S_)
        .other          _Z6advectPfS_S_S_,@"STO_CUDA_ENTRY STV_DEFAULT"
_Z6advectPfS_S_S_:
.text._Z6advectPfS_S_S_:
[----:B------:R-:W-:Y:S01]  /*0000*/  LDC R1, c[0x0][0x37c] ;  /* 0x0000df00ff017b82 */ /* 0x000fe20000000800 */
[----:B------:R-:W0:Y:S07]  /*0010*/  S2R R2, SR_TID.Y ;  /* 0x0000000000027919 */ /* 0x000e2e0000002200 */
[----:B------:R-:W1:Y:S01]  /*0020*/  LDC R0, c[0x0][0x360] ;  /* 0x0000d800ff007b82 */ /* 0x000e620000000800 */
[----:B------:R-:W1:Y:S07]  /*0030*/  S2R R3, SR_TID.X ;  /* 0x0000000000037919 */ /* 0x000e6e0000002100 */
[----:B------:R-:W0:Y:S08]  /*0040*/  S2UR UR5, SR_CTAID.Y ;  /* 0x00000000000579c3 */ /* 0x000e300000002600 */
[----:B------:R-:W0:Y:S08]  /*0050*/  LDC R13, c[0x0][0x364] ;  /* 0x0000d900ff0d7b82 */ /* 0x000e300000000800 */
[----:B------:R-:W1:Y:S01]  /*0060*/  S2UR UR4, SR_CTAID.X ;  /* 0x00000000000479c3 */ /* 0x000e620000002500 */
[----:B0-----:R-:W-:-:S02]  /*0070*/  IMAD R13, R13, UR5, R2 ;  /* 0x000000050d0d7c24 */ /* 0x001fc4000f8e0202 */
[----:B-1----:R-:W-:-:S03]  /*0080*/  IMAD R0, R0, UR4, R3 ;  /* 0x0000000400007c24 */ /* 0x002fc6000f8e0203 */
[----:B------:R-:W-:-:S04]  /*0090*/  IADD3 R3, PT, PT, R13, -0x1, RZ ;  /* 0xffffffff0d037810 */ /* 0x000fc80007ffe0ff */
[----:B------:R-:W-:-:S04]  /*00a0*/  VIADDMNMX.U32 R3, R0, 0xffffffff, R3, !PT ;  /* 0xffffffff00037846 */ /* 0x000fc80007800003 */
[----:B------:R-:W-:-:S13]  /*00b0*/  ISETP.GT.U32.AND P0, PT, R3, 0x7fd, PT ;  /* 0x000007fd0300780c */ /* 0x000fda0003f04070 */
[----:B------:R-:W-:Y:S05]  /*00c0*/  @P0 EXIT ;  /* 0x000000000000094d */ /* 0x000fea0003800000 */
[----:B------:R-:W0:Y:S01]  /*00d0*/  LDC.64 R2, c[0x0][0x388] ;  /* 0x0000e200ff027b82 */ /* 0x000e220000000a00 */
[----:B------:R-:W1:Y:S01]  /*00e0*/  LDCU.64 UR4, c[0x0][0x358] ;  /* 0x00006b00ff0477ac */ /* 0x000e620008000a00 */
[----:B------:R-:W-:Y:S01]  /*00f0*/  LEA R5, R13, R0, 0xb ;  /* 0x000000000d057211 */ /* 0x000fe200078e58ff */
[----:B------:R-:W2:Y:S05]  /*0100*/  LDCU.128 UR8, c[0x0][0x380] ;  /* 0x00007000ff0877ac */ /* 0x000eaa0008000c00 */
[----:B------:R-:W3:Y:S01]  /*0110*/  LDC.64 R6, c[0x0][0x380] ;  /* 0x0000e000ff067b82 */ /* 0x000ee20000000a00 */
[----:B0-----:R-:W-:-:S06]  /*0120*/  IMAD.WIDE.U32 R10, R5, 0x4, R2 ;  /* 0x00000004050a7825 */ /* 0x001fcc00078e0002 */
[----:B-1----:R-:W4:Y:S01]  /*0130*/  LDG.E R10, desc[UR4][R10.64] ;  /* 0x000000040a0a7981 */ /* 0x002f22000c1e1900 */
[----:B---3--:R-:W-:-:S06]  /*0140*/  IMAD.WIDE.U32 R8, R5, 0x4, R6 ;  /* 0x0000000405087825 */ /* 0x008fcc00078e0006 */
[----:B------:R-:W3:Y:S01]  /*0150*/  LDG.E R9, desc[UR4][R8.64] ;  /* 0x0000000408097981 */ /* 0x000ee2000c1e1900 */
[----:B------:R-:W-:Y:S02]  /*0160*/  I2FP.F32.U32 R13, R13 ;  /* 0x0000000d000d7245 */ /* 0x000fe40000201000 */
[----:B------:R-:W-:-:S03]  /*0170*/  I2FP.F32.U32 R0, R0 ;  /* 0x0000000000007245 */ /* 0x000fc60000201000 */
[----:B----4-:R-:W-:-:S06]  /*0180*/  FFMA R13, R10, -0.10000000149011611938, R13 ;  /* 0xbdcccccd0a0d7823 */ /* 0x010fcc000000000d */
[----:B------:R-:W0:Y:S01]  /*0190*/  F2I.TRUNC.NTZ R13, R13 ;  /* 0x0000000d000d7305 */ /* 0x000e22000020f100 */
[----:B---3--:R-:W-:-:S07]  /*01a0*/  FFMA R0, R9, -0.10000000149011611938, R0 ;  /* 0xbdcccccd09007823 */ /* 0x008fce0000000000 */
[----:B------:R-:W1:Y:S01]  /*01b0*/  F2I.TRUNC.NTZ R0, R0 ;  /* 0x0000000000007305 */ /* 0x000e62000020f100 */
[----:B0-----:R-:W-:Y:S02]  /*01c0*/  LEA R15, R13, 0x800, 0xb ;  /* 0x000008000d0f7811 */ /* 0x001fe400078e58ff */
[----:B-1----:R-:W-:Y:S02]  /*01d0*/  SHF.R.S32.HI R4, RZ, 0x1f, R0 ;  /* 0x0000001fff047819 */ /* 0x002fe40000011400 */
[----:B------:R-:W-:-:S04]  /*01e0*/  IADD3 R10, P0, PT, R0, R15, RZ ;  /* 0x0000000f000a7210 */ /* 0x000fc80007f1e0ff */
[----:B------:R-:W-:Y:S02]  /*01f0*/  LEA.HI.X.SX32 R9, R15, R4, 0x1, P0 ;  /* 0x000000040f097211 */ /* 0x000fe400000f0eff */
[C---:B------:R-:W-:Y:S02]  /*0200*/  SHF.L.U32 R12, R10.reuse, 0x2, RZ ;  /* 0x000000020a0c7819 */ /* 0x040fe400000006ff */
[----:B------:R-:W-:Y:S02]  /*0210*/  LEA R15, R13, R0, 0xb ;  /* 0x000000000d0f7211 */ /* 0x000fe400078e58ff */
[----:B------:R-:W-:Y:S02]  /*0220*/  SHF.L.U64.HI R4, R10, 0x2, R9 ;  /* 0x000000020a047819 */ /* 0x000fe40000010209 */
[----:B--2---:R-:W-:Y:S01]  /*0230*/  IADD3 R10, P0, PT, R12, UR8, RZ ;  /* 0x000000080c0a7c10 */ /* 0x004fe2000ff1e0ff */
[----:B------:R-:W-:Y:S01]  /*0240*/  IMAD.WIDE R6, R15, 0x4, R6 ;  /* 0x000000040f067825 */ /* 0x000fe200078e0206 */
[----:B------:R-:W0:Y:S02]  /*0250*/  LDC.64 R8, c[0x0][0x390] ;  /* 0x0000e400ff087b82 */ /* 0x000e240000000a00 */
[----:B------:R-:W-:-:S03]  /*0260*/  IADD3.X R11, PT, PT, R4, UR9, RZ, P0, !PT ;  /* 0x00000009040b7c10 */ /* 0x000fc600087fe4ff */
[----:B------:R-:W2:Y:S04]  /*0270*/  LDG.E R6, desc[UR4][R6.64] ;  /* 0x0000000406067981 */ /* 0x000ea8000c1e1900 */
[----:B------:R-:W2:Y:S01]  /*0280*/  LDG.E R11, desc[UR4][R10.64+0x4] ;  /* 0x000004040a0b7981 */ /* 0x000ea2000c1e1900 */
[----:B------:R-:W-:Y:S01]  /*0290*/  IADD3 R12, P0, PT, R12, UR10, RZ ;  /* 0x0000000a0c0c7c10 */ /* 0x000fe2000ff1e0ff */
[----:B------:R-:W-:-:S03]  /*02a0*/  IMAD.WIDE R2, R15, 0x4, R2 ;  /* 0x000000040f027825 */ /* 0x000fc600078e0202 */
[----:B------:R-:W-:Y:S01]  /*02b0*/  IADD3.X R13, PT, PT, R4, UR11, RZ, P0, !PT ;  /* 0x0000000b040d7c10 */ /* 0x000fe200087fe4ff */
[----:B0-----:R-:W-:-:S04]  /*02c0*/  IMAD.WIDE.U32 R8, R5, 0x4, R8 ;  /* 0x0000000405087825 */ /* 0x001fc800078e0008 */
[----:B--2---:R-:W-:Y:S02]  /*02d0*/  FADD R0, R6, R11 ;  /* 0x0000000b06007221 */ /* 0x004fe40000000000 */
[----:B------:R-:W0:Y:S02]  /*02e0*/  LDC.64 R6, c[0x0][0x398] ;  /* 0x0000e600ff067b82 */ /* 0x000e240000000a00 */
[----:B------:R-:W-:-:S05]  /*02f0*/  FMUL R17, R0, 0.5 ;  /* 0x3f00000000117820 */ /* 0x000fca0000400000 */
[----:B------:R-:W-:Y:S04]  /*0300*/  STG.E desc[UR4][R8.64], R17 ;  /* 0x0000001108007986 */ /* 0x000fe8000c101904 */
[----:B------:R-:W2:Y:S04]  /*0310*/  LDG.E R2, desc[UR4][R2.64] ;  /* 0x0000000402027981 */ /* 0x000ea8000c1e1900 */
[----:B------:R-:W2:Y:S01]  /*0320*/  LDG.E R13, desc[UR4][R12.64+0x4] ;  /* 0x000004040c0d7981 */ /* 0x000ea2000c1e1900 */
[----:B0-----:R-:W-:-:S04]  /*0330*/  IMAD.WIDE.U32 R4, R5, 0x4, R6 ;  /* 0x0000000405047825 */ /* 0x001fc800078e0006 */
[----:B--2---:R-:W-:-:S04]  /*0340*/  FADD R0, R2, R13 ;  /* 0x0000000d02007221 */ /* 0x004fc80000000000 */
[----:B------:R-:W-:-:S05]  /*0350*/  FMUL R7, R0, 0.5 ;  /* 0x3f00000000077820 */ /* 0x000fca0000400000 */
[----:B------:R-:W-:Y:S01]  /*0360*/  STG.E desc[UR4][R4.64], R7 ;  /* 0x0000000704007986 */ /* 0x000fe2000c101904 */
[----:B------:R-:W-:Y:S05]  /*0370*/  EXIT ;  /* 0x000000000000794d */ /* 0x000fea0003800000 */
.L_x_0:
[----:B------:R-:W-:-:S00]  /*0380*/  BRA `(.L_x_0) ;  /* 0xfffffffc00fc7947 */ /* 0x000fc0000383ffff */
[----:B------:R-:W-:-:S00]  /*0390*/  NOP ;  /* 0x0000000000007918 */ /* 0x000fc00000000000 */
        /* <DEDUP_REMOVED lines=14> */
.L_x_2:


//--------------------- .text._Z7diffusePfS_S_S_  --------------------------
	.section	.text._Z7diffusePfS_S_S_,"ax",@progbits
	.align	128
        .global         _Z7diffusePfS_S_S_
        .type           _Z7diffusePfS_S_S_,@function
        .size           _Z7diffusePfS_S_S_,(.L_x_3 - _Z7diffusePfS_S_S_)
        .other          _Z7diffusePfS_S_S_,@"STO_CUDA_ENTRY STV_DEFAULT"
_Z7diffusePfS_S_S_:
.text._Z7diffusePfS_S_S_:
        /* <DEDUP_REMOVED lines=15> */
[----:B------:R-:W-:-:S06]  /*00f0*/  LEA R0, R5, R0, 0xb ;  /* 0x0000000005007211 */ /* 0x000fcc00078e58ff */
[----:B------:R-:W2:Y:S08]  /*0100*/  LDC.64 R4, c[0x0][0x390] ;  /* 0x0000e400ff047b82 */ /* 0x000eb00000000a00 */
[----:B------:R-:W3:Y:S01]  /*0110*/  LDC.64 R6, c[0x0][0x388] ;  /* 0x0000e200ff067b82 */ /* 0x000ee20000000a00 */
[----:B0-----:R-:W-:-:S05]  /*0120*/  IMAD.WIDE.U32 R2, R0, 0x4, R2 ;  /* 0x0000000400027825 */ /* 0x001fca00078e0002 */
[----:B-1----:R-:W4:Y:S04]  /*0130*/  LDG.E R9, desc[UR4][R2.64+-0x4] ;  /* 0xfffffc0402097981 */ /* 0x002f28000c1e1900 */
[----:B------:R-:W4:Y:S04]  /*0140*/  LDG.E R10, desc[UR4][R2.64+0x4] ;  /* 0x00000404020a7981 */ /* 0x000f28000c1e1900 */
[----:B------:R-:W5:Y:S04]  /*0150*/  LDG.E R12, desc[UR4][R2.64+-0x2000] ;  /* 0xffe00004020c7981 */ /* 0x000f68000c1e1900 */
[----:B------:R-:W5:Y:S04]  /*0160*/  LDG.E R14, desc[UR4][R2.64+0x2000] ;  /* 0x00200004020e7981 */ /* 0x000f68000c1e1900 */
[----:B------:R0:W5:Y:S01]  /*0170*/  LDG.E R8, desc[UR4][R2.64] ;  /* 0x0000000402087981 */ /* 0x000162000c1e1900 */
[----:B--2---:R-:W-:-:S04]  /*0180*/  IMAD.WIDE.U32 R4, R0, 0x4, R4 ;  /* 0x0000000400047825 */ /* 0x004fc800078e0004 */
[----:B---3--:R-:W-:Y:S01]  /*0190*/  IMAD.WIDE.U32 R6, R0, 0x4, R6 ;  /* 0x0000000400067825 */ /* 0x008fe200078e0006 */
[----:B0-----:R-:W0:Y:S03]  /*01a0*/  LDC.64 R2, c[0x0][0x398] ;  /* 0x0000e600ff027b82 */ /* 0x001e260000000a00 */
[----:B----4-:R-:W-:-:S04]  /*01b0*/  FADD R9, R9, R10 ;  /* 0x0000000a09097221 */ /* 0x010fc80000000000 */
[----:B-----5:R-:W-:-:S04]  /*01c0*/  FADD R9, R9, R12 ;  /* 0x0000000c09097221 */ /* 0x020fc80000000000 */
[----:B------:R-:W-:-:S04]  /*01d0*/  FADD R9, R9, R14 ;  /* 0x0000000e09097221 */ /* 0x000fc80000000000 */
[----:B------:R-:W-:-:S04]  /*01e0*/  FFMA R9, R8, -4, R9 ;  /* 0xc080000008097823 */ /* 0x000fc80000000009 */
[----:B------:R-:W-:-:S05]  /*01f0*/  FFMA R9, R9, 9.9999997473787516356e-06, R8 ;  /* 0x3727c5ac09097823 */ /* 0x000fca0000000008 */
[----:B------:R-:W-:Y:S04]  /*0200*/  STG.E desc[UR4][R4.64], R9 ;  /* 0x0000000904007986 */ /* 0x000fe8000c101904 */
[----:B------:R-:W2:Y:S04]  /*0210*/  LDG.E R10, desc[UR4][R6.64+-0x4] ;  /* 0xfffffc04060a7981 */ /* 0x000ea8000c1e1900 */
[----:B------:R-:W2:Y:S04]  /*0220*/  LDG.E R11, desc[UR4][R6.64+0x4] ;  /* 0x00000404060b7981 */ /* 0x000ea8000c1e1900 */
[----:B------:R-:W3:Y:S04]  /*0230*/  LDG.E R13, desc[UR4][R6.64+-0x2000] ;  /* 0xffe00004060d7981 */ /* 0x000ee8000c1e1900 */
[----:B------:R-:W4:Y:S04]  /*0240*/  LDG.E R15, desc[UR4][R6.64+0x2000] ;  /* 0x00200004060f7981 */ /* 0x000f28000c1e1900 */
[----:B------:R-:W5:Y:S01]  /*0250*/  LDG.E R8, desc[UR4][R6.64] ;  /* 0x0000000406087981 */ /* 0x000f62000c1e1900 */
[----:B0-----:R-:W-:-:S04]  /*0260*/  IMAD.WIDE.U32 R2, R0, 0x4, R2 ;  /* 0x0000000400027825 */ /* 0x001fc800078e0002 */
[----:B--2---:R-:W-:-:S04]  /*0270*/  FADD R10, R10, R11 ;  /* 0x0000000b0a0a7221 */ /* 0x004fc80000000000 */
[----:B---3--:R-:W-:-:S04]  /*0280*/  FADD R10, R10, R13 ;  /* 0x0000000d0a0a7221 */ /* 0x008fc80000000000 */
[----:B----4-:R-:W-:-:S04]  /*0290*/  FADD R15, R10, R15 ;  /* 0x0000000f0a0f7221 */ /* 0x010fc80000000000 */
[----:B-----5:R-:W-:-:S04]  /*02a0*/  FFMA R15, R8, -4, R15 ;  /* 0xc0800000080f7823 */ /* 0x020fc8000000000f */
[----:B------:R-:W-:-:S05]  /*02b0*/  FFMA R15, R15, 9.9999997473787516356e-06, R8 ;  /* 0x3727c5ac0f0f7823 */ /* 0x000fca0000000008 */
[----:B------:R-:W-:Y:S01]  /*02c0*/  STG.E desc[UR4][R2.64], R15 ;  /* 0x0000000f02007986 */ /* 0x000fe2000c101904 */
[----:B------:R-:W-:Y:S05]  /*02d0*/  EXIT ;  /* 0x000000000000794d */ /* 0x000fea0003800000 */
.L_x_1:
        /* <DEDUP_REMOVED lines=10> */
.L_x_3:


//--------------------- .nv.shared.reserved.0     --------------------------
	.section	.nv.shared.reserved.0,"aw",@nobits
	.weak		__nv_reservedSMEM_offset_0_alias
	.size		__nv_reservedSMEM_offset_0_alias, 0, 64
	.other		__nv_reservedSMEM_offset_0_alias,@"STO_CUDA_RESERVED_SHARED STV_DEFAULT"
__nv_reservedSMEM_offset_0_alias:
	.zero		0
	.zero		64


//--------------------- .nv.constant0._Z6advectPfS_S_S_ --------------------------
	.section	.nv.constant0._Z6advectPfS_S_S_,"a",@progbits
	.sectionflags	@""
	.align	4
.nv.constant0._Z6advectPfS_S_S_:
	.zero		928


//--------------------- .nv.constant0._Z7diffusePfS_S_S_ --------------------------
	.section	.nv.constant0._Z7diffusePfS_S_S_,"a",@progbits
	.sectionflags	@""
	.align	4
.nv.constant0._Z7diffusePfS_S_S_:
	.zero		928


//--------------------- SYMBOLS --------------------------

	.type		.nv.reservedSmem.offset0,@object
	.size		.nv.reservedSmem.offset0,0x4
